//
// Generated by NVIDIA NVVM Compiler
//
// Compiler Build ID: CL-36424714
// Cuda compilation tools, release 13.0, V13.0.88
// Based on NVVM 20.0.0
//

.version 9.0
.target sm_100
.address_size 64

	// .globl	calcDistance

.visible .entry calcDistance(
	.param .u64 .ptr .align 1 calcDistance_param_0,
	.param .u32 calcDistance_param_1,
	.param .u32 calcDistance_param_2,
	.param .u64 .ptr .align 1 calcDistance_param_3,
	.param .u64 .ptr .align 1 calcDistance_param_4
)
{
	.reg .pred 	%p<2>;
	.reg .b32 	%r<19>;
	.reg .b64 	%rd<13>;

	ld.param.u64 	%rd1, [calcDistance_param_0];
	ld.param.u32 	%r2, [calcDistance_param_1];
	ld.param.u64 	%rd2, [calcDistance_param_3];
	ld.param.u64 	%rd3, [calcDistance_param_4];
	mov.u32 	%r3, %tid.x;
	mov.u32 	%r4, %ctaid.x;
	mov.u32 	%r5, %ntid.x;
	mad.lo.s32 	%r1, %r4, %r5, %r3;
	setp.ge.u32 	%p1, %r1, %r2;
	@%p1 bra 	$L__BB0_2;
	mov.u32 	%r6, %ctaid.y;
	cvta.to.global.u64 	%rd4, %rd1;
	cvta.to.global.u64 	%rd5, %rd2;
	cvta.to.global.u64 	%rd6, %rd3;
	shl.b32 	%r7, %r1, 1;
	mul.wide.u32 	%rd7, %r7, 4;
	add.s64 	%rd8, %rd4, %rd7;
	ld.global.u32 	%r8, [%rd8];
	shl.b32 	%r9, %r6, 1;
	mul.wide.u32 	%rd9, %r9, 4;
	add.s64 	%rd10, %rd5, %rd9;
	ld.global.u32 	%r10, [%rd10];
	sub.s32 	%r11, %r8, %r10;
	ld.global.u32 	%r12, [%rd8+4];
	ld.global.u32 	%r13, [%rd10+4];
	sub.s32 	%r14, %r12, %r13;
	mul.lo.s32 	%r15, %r11, %r11;
	mad.lo.s32 	%r16, %r14, %r14, %r15;
	mad.lo.s32 	%r17, %r2, %r6, %r1;
	shl.b32 	%r18, %r17, 1;
	mul.wide.u32 	%rd11, %r18, 4;
	add.s64 	%rd12, %rd6, %rd11;
	st.global.u32 	[%rd12], %r16;
	st.global.u32 	[%rd12+4], %r1;
$L__BB0_2:
	ret;

}


// ===== COMPILED SASS (sm_100) =====

	.target	sm_100

	.elftype	@"ET_EXEC"


//--------------------- .note.nv.tkinfo           --------------------------
	.section	.note.nv.tkinfo,"",@"SHT_NOTE"
	.sectionflags	@"SHF_NOTE_NV_TKINFO"
	.tkinfo
        /*0018*/ 	.word	0x00000002
        /*0030*/ 	.string	""
        /*0030*/ 	.string	"ptxas"
        /*0030*/ 	.string	"Cuda compilation tools, release 13.0, V13.0.88"
        /*0030*/ 	.string	"Build cuda_13.0.r13.0/compiler.36424714_0"
        /*0030*/ 	.string	"-arch sm_100 -m 64 "



//--------------------- .note.nv.cuinfo           --------------------------
	.section	.note.nv.cuinfo,"",@"SHT_NOTE"
	.sectionflags	@"SHF_NOTE_NV_CUINFO"
        /*0018*/ 	.short	0x0002
        /*001a*/ 	.short	0x0064
        /*001c*/ 	.short	0x0082
	.zero		2


//--------------------- .nv.info                  --------------------------
	.section	.nv.info,"",@"SHT_CUDA_INFO"
	.align	4


	//----- nvinfo : EIATTR_REGCOUNT
	.align		4
        /*0000*/ 	.byte	0x04, 0x2f
        /*0002*/ 	.short	(.L_1 - .L_0)
	.align		4
.L_0:
        /*0004*/ 	.word	index@(calcDistance)
        /*0008*/ 	.word	0x00000012


	//----- nvinfo : EIATTR_FRAME_SIZE
	.align		4
.L_1:
        /*000c*/ 	.byte	0x04, 0x11
        /*000e*/ 	.short	(.L_3 - .L_2)
	.align		4
.L_2:
        /*0010*/ 	.word	index@(calcDistance)
        /*0014*/ 	.word	0x00000000


	//----- nvinfo : EIATTR_MIN_STACK_SIZE
	.align		4
.L_3:
        /*0018*/ 	.byte	0x04, 0x12
        /*001a*/ 	.short	(.L_5 - .L_4)
	.align		4
.L_4:
        /*001c*/ 	.word	index@(calcDistance)
        /*0020*/ 	.word	0x00000000
.L_5:


//--------------------- .nv.compat                --------------------------
	.section	.nv.compat,"",@"SHT_CUDA_COMPAT_INFO"
	.align	4
        /*0000*/ 	.byte	0x02, 0x09, 0x00, 0x00, 0x02, 0x02, 0x01, 0x00, 0x02, 0x05, 0x05, 0x00, 0x03, 0x07, 0x01, 0x01
        /*0010*/ 	.byte	0x02, 0x03, 0x00, 0x00, 0x02, 0x06, 0x01, 0x00, 0x04, 0x0b, 0x08, 0x00, 0x09, 0x00, 0x00, 0x00
        /*0020*/ 	.byte	0x00, 0x00, 0x00, 0x00


//--------------------- .nv.info.calcDistance     --------------------------
	.section	.nv.info.calcDistance,"",@"SHT_CUDA_INFO"
	.sectionflags	@""
	.align	4


	//----- nvinfo : EIATTR_CUDA_API_VERSION
	.align		4
        /*0000*/ 	.byte	0x04, 0x37
        /*0002*/ 	.short	(.L_7 - .L_6)
.L_6:
        /*0004*/ 	.word	0x00000082


	//----- nvinfo : EIATTR_KPARAM_INFO
	.align		4
.L_7:
        /*0008*/ 	.byte	0x04, 0x17
        /*000a*/ 	.short	(.L_9 - .L_8)
.L_8:
        /*000c*/ 	.word	0x00000000
        /*0010*/ 	.short	0x0004
        /*0012*/ 	.short	0x0018
        /*0014*/ 	.byte	0x00, 0xf5, 0x21, 0x00


	//----- nvinfo : EIATTR_KPARAM_INFO
	.align		4
.L_9:
        /*0018*/ 	.byte	0x04, 0x17
        /*001a*/ 	.short	(.L_11 - .L_10)
.L_10:
        /*001c*/ 	.word	0x00000000
        /*0020*/ 	.short	0x0003
        /*0022*/ 	.short	0x0010
        /*0024*/ 	.byte	0x00, 0xf5, 0x21, 0x00


	//----- nvinfo : EIATTR_KPARAM_INFO
	.align		4
.L_11:
        /*0028*/ 	.byte	0x04, 0x17
        /*002a*/ 	.short	(.L_13 - .L_12)
.L_12:
        /*002c*/ 	.word	0x00000000
        /*0030*/ 	.short	0x0002
        /*0032*/ 	.short	0x000c
        /*0034*/ 	.byte	0x00, 0xf0, 0x11, 0x00


	//----- nvinfo : EIATTR_KPARAM_INFO
	.align		4
.L_13:
        /*0038*/ 	.byte	0x04, 0x17
        /*003a*/ 	.short	(.L_15 - .L_14)
.L_14:
        /*003c*/ 	.word	0x00000000
        /*0040*/ 	.short	0x0001
        /*0042*/ 	.short	0x0008
        /*0044*/ 	.byte	0x00, 0xf0, 0x11, 0x00


	//----- nvinfo : EIATTR_KPARAM_INFO
	.align		4
.L_15:
        /*0048*/ 	.byte	0x04, 0x17
        /*004a*/ 	.short	(.L_17 - .L_16)
.L_16:
        /*004c*/ 	.word	0x00000000
        /*0050*/ 	.short	0x0000
        /*0052*/ 	.short	0x0000
        /*0054*/ 	.byte	0x00, 0xf5, 0x21, 0x00


	//----- nvinfo : EIATTR_SPARSE_MMA_MASK
	.align		4
.L_17:
        /*0058*/ 	.byte	0x03, 0x50
        /*005a*/ 	.short	0x0000


	//----- nvinfo : EIATTR_MAXREG_COUNT
	.align		4
        /*005c*/ 	.byte	0x03, 0x1b
        /*005e*/ 	.short	0x00ff


	//----- nvinfo : EIATTR_MERCURY_ISA_VERSION
	.align		4
        /*0060*/ 	.byte	0x03, 0x5f
        /*0062*/ 	.short	0x0101


	//----- nvinfo : EIATTR_VRC_CTA_INIT_COUNT
	.align		4
        /*0064*/ 	.byte	0x02, 0x4a
	.zero		1
	.zero		1


	//----- nvinfo : EIATTR_EXIT_INSTR_OFFSETS
	.align		4
        /*0068*/ 	.byte	0x04, 0x1c
        /*006a*/ 	.short	(.L_19 - .L_18)


	//   ....[0]....
.L_18:
        /*006c*/ 	.word	0x00000070


	//   ....[1]....
        /*0070*/ 	.word	0x000001e0


	//----- nvinfo : EIATTR_CBANK_PARAM_SIZE
	.align		4
.L_19:
        /*0074*/ 	.byte	0x03, 0x19
        /*0076*/ 	.short	0x0020


	//----- nvinfo : EIATTR_PARAM_CBANK
	.align		4
        /*0078*/ 	.byte	0x04, 0x0a
        /*007a*/ 	.short	(.L_21 - .L_20)
	.align		4
.L_20:
        /*007c*/ 	.word	index@(.nv.constant0.calcDistance)
        /*0080*/ 	.short	0x0380
        /*0082*/ 	.short	0x0020


	//----- nvinfo : EIATTR_SW_WAR
	.align		4
.L_21:
        /*0084*/ 	.byte	0x04, 0x36
        /*0086*/ 	.short	(.L_23 - .L_22)
.L_22:
        /*0088*/ 	.word	0x00000008
.L_23:


//--------------------- .nv.callgraph             --------------------------
	.section	.nv.callgraph,"",@"SHT_CUDA_CALLGRAPH"
	.align	4
	.sectionentsize	8
	.align		4
        /*0000*/ 	.word	0x00000000
	.align		4
        /*0004*/ 	.word	0xffffffff
	.align		4
        /*0008*/ 	.word	0x00000000
	.align		4
        /*000c*/ 	.word	0xfffffffe
	.align		4
        /*0010*/ 	.word	0x00000000
	.align		4
        /*0014*/ 	.word	0xfffffffd
	.align		4
        /*0018*/ 	.word	0x00000000
	.align		4
        /*001c*/ 	.word	0xfffffffc


//--------------------- .text.calcDistance        --------------------------
	.section	.text.calcDistance,"ax",@progbits
	.align	128
        .global         calcDistance
        .type           calcDistance,@function
        .size           calcDistance,(.L_x_1 - calcDistance)
        .other          calcDistance,@"STO_CUDA_ENTRY STV_DEFAULT"
calcDistance:
.text.calcDistance:
[----:B------:R-:W-:Y:S01]  /*0000*/  LDC R1, c[0x0][0x37c] ;  /* 0x0000df00ff017b82 */ /* 0x000fe20000000800 */
[----:B------:R-:W0:Y:S07]  /*0010*/  S2R R9, SR_TID.X ;  /* 0x0000000000097919 */ /* 0x000e2e0000002100 */
[----:B------:R-:W0:Y:S01]  /*0020*/  S2UR UR4, SR_CTAID.X ;  /* 0x00000000000479c3 */ /* 0x000e220000002500 */
[----:B------:R-:W1:Y:S07]  /*0030*/  LDCU UR6, c[0x0][0x388] ;  /* 0x00007100ff0677ac */ /* 0x000e6e0008000800 */
[----:B------:R-:W0:Y:S02]  /*0040*/  LDC R0, c[0x0][0x360] ;  /* 0x0000d800ff007b82 */ /* 0x000e240000000800 */
[----:B0-----:R-:W-:-:S05]  /*0050*/  IMAD R9, R0, UR4, R9 ;  /* 0x0000000400097c24 */ /* 0x001fca000f8e0209 */
[----:B-1----:R-:W-:-:S13]  /*0060*/  ISETP.GE.U32.AND P0, PT, R9, UR6, PT ;  /* 0x0000000609007c0c */ /* 0x002fda000bf06070 */
[----:B------:R-:W-:Y:S05]  /*0070*/  @P0 EXIT ;  /* 0x000000000000094d */ /* 0x000fea0003800000 */
[----:B------:R-:W0:Y:S01]  /*0080*/  S2R R10, SR_CTAID.Y ;  /* 0x00000000000a7919 */ /* 0x000e220000002600 */
[----:B------:R-:W1:Y:S01]  /*0090*/  LDC.64 R2, c[0x0][0x380] ;  /* 0x0000e000ff027b82 */ /* 0x000e620000000a00 */
[----:B------:R-:W2:Y:S01]  /*00a0*/  LDCU.64 UR4, c[0x0][0x358] ;  /* 0x00006b00ff0477ac */ /* 0x000ea20008000a00 */
[----:B------:R-:W-:-:S06]  /*00b0*/  SHF.L.U32 R7, R9, 0x1, RZ ;  /* 0x0000000109077819 */ /* 0x000fcc00000006ff */
[----:B------:R-:W3:Y:S01]  /*00c0*/  LDC.64 R4, c[0x0][0x390] ;  /* 0x0000e400ff047b82 */ /* 0x000ee20000000a00 */
[----:B-1----:R-:W-:-:S07]  /*00d0*/  IMAD.WIDE.U32 R2, R7, 0x4, R2 ;  /* 0x0000000407027825 */ /* 0x002fce00078e0002 */
[----:B------:R-:W1:Y:S01]  /*00e0*/  LDC.64 R6, c[0x0][0x398] ;  /* 0x0000e600ff067b82 */ /* 0x000e620000000a00 */
[----:B--2---:R-:W2:Y:S01]  /*00f0*/  LDG.E R0, desc[UR4][R2.64] ;  /* 0x0000000402007981 */ /* 0x004ea2000c1e1900 */
[----:B0-----:R-:W-:-:S03]  /*0100*/  SHF.L.U32 R11, R10, 0x1, RZ ;  /* 0x000000010a0b7819 */ /* 0x001fc600000006ff */
[----:B------:R-:W4:Y:S02]  /*0110*/  LDG.E R8, desc[UR4][R2.64+0x4] ;  /* 0x0000040402087981 */ /* 0x000f24000c1e1900 */
[----:B---3--:R-:W-:-:S05]  /*0120*/  IMAD.WIDE.U32 R4, R11, 0x4, R4 ;  /* 0x000000040b047825 */ /* 0x008fca00078e0004 */
[----:B------:R-:W2:Y:S04]  /*0130*/  LDG.E R11, desc[UR4][R4.64] ;  /* 0x00000004040b7981 */ /* 0x000ea8000c1e1900 */
[----:B------:R-:W4:Y:S01]  /*0140*/  LDG.E R13, desc[UR4][R4.64+0x4] ;  /* 0x00000404040d7981 */ /* 0x000f22000c1e1900 */
[----:B------:R-:W-:-:S05]  /*0150*/  IMAD R10, R10, UR6, R9 ;  /* 0x000000060a0a7c24 */ /* 0x000fca000f8e0209 */
[----:B------:R-:W-:-:S05]  /*0160*/  SHF.L.U32 R15, R10, 0x1, RZ ;  /* 0x000000010a0f7819 */ /* 0x000fca00000006ff */
[----:B-1----:R-:W-:-:S05]  /*0170*/  IMAD.WIDE.U32 R6, R15, 0x4, R6 ;  /* 0x000000040f067825 */ /* 0x002fca00078e0006 */
[----:B------:R-:W-:Y:S01]  /*0180*/  STG.E desc[UR4][R6.64+0x4], R9 ;  /* 0x0000040906007986 */ /* 0x000fe2000c101904 */
[----:B--2---:R-:W-:Y:S02]  /*0190*/  IADD3 R0, PT, PT, R0, -R11, RZ ;  /* 0x8000000b00007210 */ /* 0x004fe40007ffe0ff */
[----:B----4-:R-:W-:-:S03]  /*01a0*/  IADD3 R8, PT, PT, R8, -R13, RZ ;  /* 0x8000000d08087210 */ /* 0x010fc60007ffe0ff */
[----:B------:R-:W-:-:S04]  /*01b0*/  IMAD R11, R0, R0, RZ ;  /* 0x00000000000b7224 */ /* 0x000fc800078e02ff */
[----:B------:R-:W-:-:S05]  /*01c0*/  IMAD R11, R8, R8, R11 ;  /* 0x00000008080b7224 */ /* 0x000fca00078e020b */
[----:B------:R-:W-:Y:S01]  /*01d0*/  STG.E desc[UR4][R6.64], R11 ;  /* 0x0000000b06007986 */ /* 0x000fe2000c101904 */
[----:B------:R-:W-:Y:S05]  /*01e0*/  EXIT ;  /* 0x000000000000794d */ /* 0x000fea0003800000 */
.L_x_0:
[----:B------:R-:W-:-:S00]  /*01f0*/  BRA `(.L_x_0) ;  /* 0xfffffffc00fc7947 */ /* 0x000fc0000383ffff */
[----:B------:R-:W-:-:S00]  /*0200*/  NOP ;  /* 0x0000000000007918 */ /* 0x000fc00000000000 */
[----:B------:R-:W-:-:S00]  /*0210*/  NOP ;  /* 0x0000000000007918 */ /* 0x000fc00000000000 */
[----:B------:R-:W-:-:S00]  /*0220*/  NOP ;  /* 0x0000000000007918 */ /* 0x000fc00000000000 */
[----:B------:R-:W-:-:S00]  /*0230*/  NOP ;  /* 0x0000000000007918 */ /* 0x000fc00000000000 */
[----:B------:R-:W-:-:S00]  /*0240*/  NOP ;  /* 0x0000000000007918 */ /* 0x000fc00000000000 */
[----:B------:R-:W-:-:S00]  /*0250*/  NOP ;  /* 0x0000000000007918 */ /* 0x000fc00000000000 */
[----:B------:R-:W-:-:S00]  /*0260*/  NOP ;  /* 0x0000000000007918 */ /* 0x000fc00000000000 */
[----:B------:R-:W-:-:S00]  /*0270*/  NOP ;  /* 0x0000000000007918 */ /* 0x000fc00000000000 */
.L_x_1:


//--------------------- .nv.shared.reserved.0     --------------------------
	.section	.nv.shared.reserved.0,"aw",@nobits
	.weak		__nv_reservedSMEM_offset_0_alias
	.size		__nv_reservedSMEM_offset_0_alias, 0, 64
	.other		__nv_reservedSMEM_offset_0_alias,@"STO_CUDA_RESERVED_SHARED STV_DEFAULT"
__nv_reservedSMEM_offset_0_alias:
	.zero		0
	.zero		64


//--------------------- .nv.constant0.calcDistance --------------------------
	.section	.nv.constant0.calcDistance,"a",@progbits
	.sectionflags	@""
	.align	4
.nv.constant0.calcDistance:
	.zero		928


//--------------------- SYMBOLS --------------------------

	.type		.nv.reservedSmem.offset0,@object
	.size		.nv.reservedSmem.offset0,0x4
